//
// Generated by NVIDIA NVVM Compiler
//
// Compiler Build ID: CL-36424714
// Cuda compilation tools, release 13.0, V13.0.88
// Based on NVVM 20.0.0
//

.version 9.0
.target sm_100
.address_size 64

	// .globl	_Z6updateP5Chunky
.global .align 1 .b8 _ZN34_INTERNAL_83856228_4_k_cu_2e2697ad4cuda3std3__45__cpo5beginE[1];
.global .align 1 .b8 _ZN34_INTERNAL_83856228_4_k_cu_2e2697ad4cuda3std3__45__cpo3endE[1];
.global .align 1 .b8 _ZN34_INTERNAL_83856228_4_k_cu_2e2697ad4cuda3std3__45__cpo6cbeginE[1];
.global .align 1 .b8 _ZN34_INTERNAL_83856228_4_k_cu_2e2697ad4cuda3std3__45__cpo4cendE[1];
.global .align 1 .b8 _ZN34_INTERNAL_83856228_4_k_cu_2e2697ad4cuda3std3__45__cpo6rbeginE[1];
.global .align 1 .b8 _ZN34_INTERNAL_83856228_4_k_cu_2e2697ad4cuda3std3__45__cpo4rendE[1];
.global .align 1 .b8 _ZN34_INTERNAL_83856228_4_k_cu_2e2697ad4cuda3std3__45__cpo7crbeginE[1];
.global .align 1 .b8 _ZN34_INTERNAL_83856228_4_k_cu_2e2697ad4cuda3std3__45__cpo5crendE[1];
.global .align 1 .b8 _ZN34_INTERNAL_83856228_4_k_cu_2e2697ad4cuda3std3__436_GLOBAL__N__83856228_4_k_cu_2e2697ad6ignoreE[1];
.global .align 1 .b8 _ZN34_INTERNAL_83856228_4_k_cu_2e2697ad4cuda3std3__419piecewise_constructE[1];
.global .align 1 .b8 _ZN34_INTERNAL_83856228_4_k_cu_2e2697ad4cuda3std3__48in_placeE[1];
.global .align 1 .b8 _ZN34_INTERNAL_83856228_4_k_cu_2e2697ad4cuda3std3__420unreachable_sentinelE[1];
.global .align 1 .b8 _ZN34_INTERNAL_83856228_4_k_cu_2e2697ad4cuda3std3__47nulloptE[1];
.global .align 1 .b8 _ZN34_INTERNAL_83856228_4_k_cu_2e2697ad4cuda3std3__48unexpectE[1];
.global .align 1 .b8 _ZN34_INTERNAL_83856228_4_k_cu_2e2697ad4cuda3std6ranges3__45__cpo4swapE[1];
.global .align 1 .b8 _ZN34_INTERNAL_83856228_4_k_cu_2e2697ad4cuda3std6ranges3__45__cpo9iter_moveE[1];
.global .align 1 .b8 _ZN34_INTERNAL_83856228_4_k_cu_2e2697ad4cuda3std6ranges3__45__cpo5beginE[1];
.global .align 1 .b8 _ZN34_INTERNAL_83856228_4_k_cu_2e2697ad4cuda3std6ranges3__45__cpo3endE[1];
.global .align 1 .b8 _ZN34_INTERNAL_83856228_4_k_cu_2e2697ad4cuda3std6ranges3__45__cpo6cbeginE[1];
.global .align 1 .b8 _ZN34_INTERNAL_83856228_4_k_cu_2e2697ad4cuda3std6ranges3__45__cpo4cendE[1];
.global .align 1 .b8 _ZN34_INTERNAL_83856228_4_k_cu_2e2697ad4cuda3std6ranges3__45__cpo7advanceE[1];
.global .align 1 .b8 _ZN34_INTERNAL_83856228_4_k_cu_2e2697ad4cuda3std6ranges3__45__cpo9iter_swapE[1];
.global .align 1 .b8 _ZN34_INTERNAL_83856228_4_k_cu_2e2697ad4cuda3std6ranges3__45__cpo4nextE[1];
.global .align 1 .b8 _ZN34_INTERNAL_83856228_4_k_cu_2e2697ad4cuda3std6ranges3__45__cpo4prevE[1];
.global .align 1 .b8 _ZN34_INTERNAL_83856228_4_k_cu_2e2697ad4cuda3std6ranges3__45__cpo4dataE[1];
.global .align 1 .b8 _ZN34_INTERNAL_83856228_4_k_cu_2e2697ad4cuda3std6ranges3__45__cpo5cdataE[1];
.global .align 1 .b8 _ZN34_INTERNAL_83856228_4_k_cu_2e2697ad4cuda3std6ranges3__45__cpo4sizeE[1];
.global .align 1 .b8 _ZN34_INTERNAL_83856228_4_k_cu_2e2697ad4cuda3std6ranges3__45__cpo5ssizeE[1];
.global .align 1 .b8 _ZN34_INTERNAL_83856228_4_k_cu_2e2697ad4cuda3std6ranges3__45__cpo8distanceE[1];
.global .align 1 .b8 _ZN34_INTERNAL_83856228_4_k_cu_2e2697ad6thrust24THRUST_300001_SM_1000_NS8cuda_cub3parE[1];
.global .align 1 .b8 _ZN34_INTERNAL_83856228_4_k_cu_2e2697ad6thrust24THRUST_300001_SM_1000_NS8cuda_cub10par_nosyncE[1];
.global .align 1 .b8 _ZN34_INTERNAL_83856228_4_k_cu_2e2697ad6thrust24THRUST_300001_SM_1000_NS6system6detail10sequential3seqE[1];
.global .align 1 .b8 _ZN34_INTERNAL_83856228_4_k_cu_2e2697ad6thrust24THRUST_300001_SM_1000_NS12placeholders2_1E[1];
.global .align 1 .b8 _ZN34_INTERNAL_83856228_4_k_cu_2e2697ad6thrust24THRUST_300001_SM_1000_NS12placeholders2_2E[1];
.global .align 1 .b8 _ZN34_INTERNAL_83856228_4_k_cu_2e2697ad6thrust24THRUST_300001_SM_1000_NS12placeholders2_3E[1];
.global .align 1 .b8 _ZN34_INTERNAL_83856228_4_k_cu_2e2697ad6thrust24THRUST_300001_SM_1000_NS12placeholders2_4E[1];
.global .align 1 .b8 _ZN34_INTERNAL_83856228_4_k_cu_2e2697ad6thrust24THRUST_300001_SM_1000_NS12placeholders2_5E[1];
.global .align 1 .b8 _ZN34_INTERNAL_83856228_4_k_cu_2e2697ad6thrust24THRUST_300001_SM_1000_NS12placeholders2_6E[1];
.global .align 1 .b8 _ZN34_INTERNAL_83856228_4_k_cu_2e2697ad6thrust24THRUST_300001_SM_1000_NS12placeholders2_7E[1];
.global .align 1 .b8 _ZN34_INTERNAL_83856228_4_k_cu_2e2697ad6thrust24THRUST_300001_SM_1000_NS12placeholders2_8E[1];
.global .align 1 .b8 _ZN34_INTERNAL_83856228_4_k_cu_2e2697ad6thrust24THRUST_300001_SM_1000_NS12placeholders2_9E[1];
.global .align 1 .b8 _ZN34_INTERNAL_83856228_4_k_cu_2e2697ad6thrust24THRUST_300001_SM_1000_NS12placeholders3_10E[1];
.global .align 1 .b8 _ZN34_INTERNAL_83856228_4_k_cu_2e2697ad6thrust24THRUST_300001_SM_1000_NS3seqE[1];

.visible .entry _Z6updateP5Chunky(
	.param .u64 .ptr .align 1 _Z6updateP5Chunky_param_0,
	.param .u64 _Z6updateP5Chunky_param_1
)
{
	.reg .pred 	%p<6>;
	.reg .b64 	%rd<10>;

	ld.param.u64 	%rd7, [_Z6updateP5Chunky_param_1];
	setp.eq.s64 	%p1, %rd7, 0;
	@%p1 bra 	$L__BB0_6;
	and.b64  	%rd9, %rd7, 3;
	setp.lt.u64 	%p2, %rd7, 4;
	@%p2 bra 	$L__BB0_4;
	and.b64  	%rd8, %rd7, -4;
$L__BB0_3:
	bar.sync 	0;
	bar.sync 	0;
	bar.sync 	0;
	bar.sync 	0;
	add.s64 	%rd8, %rd8, -4;
	setp.ne.s64 	%p3, %rd8, 0;
	@%p3 bra 	$L__BB0_3;
$L__BB0_4:
	setp.eq.s64 	%p4, %rd9, 0;
	@%p4 bra 	$L__BB0_6;
$L__BB0_5:
	.pragma "nounroll";
	bar.sync 	0;
	add.s64 	%rd9, %rd9, -1;
	setp.ne.s64 	%p5, %rd9, 0;
	@%p5 bra 	$L__BB0_5;
$L__BB0_6:
	ret;

}
	// .globl	_ZN3cub18CUB_300001_SM_10006detail11EmptyKernelIvEEvv
.visible .entry _ZN3cub18CUB_300001_SM_10006detail11EmptyKernelIvEEvv()
{


	ret;

}


// ===== COMPILED SASS (sm_100) =====

	.target	sm_100

	.elftype	@"ET_EXEC"


//--------------------- .note.nv.tkinfo           --------------------------
	.section	.note.nv.tkinfo,"",@"SHT_NOTE"
	.sectionflags	@"SHF_NOTE_NV_TKINFO"
	.tkinfo
        /*0018*/ 	.word	0x00000002
        /*0030*/ 	.string	""
        /*0030*/ 	.string	"ptxas"
        /*0030*/ 	.string	"Cuda compilation tools, release 13.0, V13.0.88"
        /*0030*/ 	.string	"Build cuda_13.0.r13.0/compiler.36424714_0"
        /*0030*/ 	.string	"-arch sm_100 -m 64 "



//--------------------- .note.nv.cuinfo           --------------------------
	.section	.note.nv.cuinfo,"",@"SHT_NOTE"
	.sectionflags	@"SHF_NOTE_NV_CUINFO"
        /*0018*/ 	.short	0x0002
        /*001a*/ 	.short	0x0064
        /*001c*/ 	.short	0x0082
	.zero		2


//--------------------- .nv.info                  --------------------------
	.section	.nv.info,"",@"SHT_CUDA_INFO"
	.align	4


	//----- nvinfo : EIATTR_REGCOUNT
	.align		4
        /*0000*/ 	.byte	0x04, 0x2f
        /*0002*/ 	.short	(.L_44 - .L_43)
	.align		4
.L_43:
        /*0004*/ 	.word	index@(_Z6updateP5Chunky)
        /*0008*/ 	.word	0x00000004


	//----- nvinfo : EIATTR_FRAME_SIZE
	.align		4
.L_44:
        /*000c*/ 	.byte	0x04, 0x11
        /*000e*/ 	.short	(.L_46 - .L_45)
	.align		4
.L_45:
        /*0010*/ 	.word	index@(_Z6updateP5Chunky)
        /*0014*/ 	.word	0x00000000


	//----- nvinfo : EIATTR_REGCOUNT
	.align		4
.L_46:
        /*0018*/ 	.byte	0x04, 0x2f
        /*001a*/ 	.short	(.L_48 - .L_47)
	.align		4
.L_47:
        /*001c*/ 	.word	index@(_ZN3cub18CUB_300001_SM_10006detail11EmptyKernelIvEEvv)
        /*0020*/ 	.word	0x00000004


	//----- nvinfo : EIATTR_FRAME_SIZE
	.align		4
.L_48:
        /*0024*/ 	.byte	0x04, 0x11
        /*0026*/ 	.short	(.L_50 - .L_49)
	.align		4
.L_49:
        /*0028*/ 	.word	index@(_ZN3cub18CUB_300001_SM_10006detail11EmptyKernelIvEEvv)
        /*002c*/ 	.word	0x00000000


	//----- nvinfo : EIATTR_MIN_STACK_SIZE
	.align		4
.L_50:
        /*0030*/ 	.byte	0x04, 0x12
        /*0032*/ 	.short	(.L_52 - .L_51)
	.align		4
.L_51:
        /*0034*/ 	.word	index@(_ZN3cub18CUB_300001_SM_10006detail11EmptyKernelIvEEvv)
        /*0038*/ 	.word	0x00000000


	//----- nvinfo : EIATTR_MIN_STACK_SIZE
	.align		4
.L_52:
        /*003c*/ 	.byte	0x04, 0x12
        /*003e*/ 	.short	(.L_54 - .L_53)
	.align		4
.L_53:
        /*0040*/ 	.word	index@(_Z6updateP5Chunky)
        /*0044*/ 	.word	0x00000000
.L_54:


//--------------------- .nv.compat                --------------------------
	.section	.nv.compat,"",@"SHT_CUDA_COMPAT_INFO"
	.align	4
        /*0000*/ 	.byte	0x02, 0x09, 0x00, 0x00, 0x02, 0x02, 0x01, 0x00, 0x02, 0x05, 0x05, 0x00, 0x03, 0x07, 0x01, 0x01
        /*0010*/ 	.byte	0x02, 0x03, 0x00, 0x00, 0x02, 0x06, 0x01, 0x00, 0x04, 0x0b, 0x08, 0x00, 0x09, 0x00, 0x00, 0x00
        /*0020*/ 	.byte	0x00, 0x00, 0x00, 0x00


//--------------------- .nv.info._ZN3cub18CUB_300001_SM_10006detail11EmptyKernelIvEEvv --------------------------
	.section	.nv.info._ZN3cub18CUB_300001_SM_10006detail11EmptyKernelIvEEvv,"",@"SHT_CUDA_INFO"
	.sectionflags	@""
	.align	4


	//----- nvinfo : EIATTR_CUDA_API_VERSION
	.align		4
        /*0000*/ 	.byte	0x04, 0x37
        /*0002*/ 	.short	(.L_56 - .L_55)
.L_55:
        /*0004*/ 	.word	0x00000082


	//----- nvinfo : EIATTR_SPARSE_MMA_MASK
	.align		4
.L_56:
        /*0008*/ 	.byte	0x03, 0x50
        /*000a*/ 	.short	0x0000


	//----- nvinfo : EIATTR_MAXREG_COUNT
	.align		4
        /*000c*/ 	.byte	0x03, 0x1b
        /*000e*/ 	.short	0x00ff


	//----- nvinfo : EIATTR_MERCURY_ISA_VERSION
	.align		4
        /*0010*/ 	.byte	0x03, 0x5f
        /*0012*/ 	.short	0x0101


	//----- nvinfo : EIATTR_VRC_CTA_INIT_COUNT
	.align		4
        /*0014*/ 	.byte	0x02, 0x4a
	.zero		1
	.zero		1


	//----- nvinfo : EIATTR_EXIT_INSTR_OFFSETS
	.align		4
        /*0018*/ 	.byte	0x04, 0x1c
        /*001a*/ 	.short	(.L_58 - .L_57)


	//   ....[0]....
.L_57:
        /*001c*/ 	.word	0x00000010


	//----- nvinfo : EIATTR_SW_WAR
	.align		4
.L_58:
        /*0020*/ 	.byte	0x04, 0x36
        /*0022*/ 	.short	(.L_60 - .L_59)
.L_59:
        /*0024*/ 	.word	0x00000008
.L_60:


//--------------------- .nv.info._Z6updateP5Chunky --------------------------
	.section	.nv.info._Z6updateP5Chunky,"",@"SHT_CUDA_INFO"
	.sectionflags	@""
	.align	4


	//----- nvinfo : EIATTR_CUDA_API_VERSION
	.align		4
        /*0000*/ 	.byte	0x04, 0x37
        /*0002*/ 	.short	(.L_62 - .L_61)
.L_61:
        /*0004*/ 	.word	0x00000082


	//----- nvinfo : EIATTR_KPARAM_INFO
	.align		4
.L_62:
        /*0008*/ 	.byte	0x04, 0x17
        /*000a*/ 	.short	(.L_64 - .L_63)
.L_63:
        /*000c*/ 	.word	0x00000000
        /*0010*/ 	.short	0x0001
        /*0012*/ 	.short	0x0008
        /*0014*/ 	.byte	0x00, 0xf0, 0x21, 0x00


	//----- nvinfo : EIATTR_KPARAM_INFO
	.align		4
.L_64:
        /*0018*/ 	.byte	0x04, 0x17
        /*001a*/ 	.short	(.L_66 - .L_65)
.L_65:
        /*001c*/ 	.word	0x00000000
        /*0020*/ 	.short	0x0000
        /*0022*/ 	.short	0x0000
        /*0024*/ 	.byte	0x00, 0xf5, 0x21, 0x00


	//----- nvinfo : EIATTR_SPARSE_MMA_MASK
	.align		4
.L_66:
        /*0028*/ 	.byte	0x03, 0x50
        /*002a*/ 	.short	0x0000


	//----- nvinfo : EIATTR_MAXREG_COUNT
	.align		4
        /*002c*/ 	.byte	0x03, 0x1b
        /*002e*/ 	.short	0x00ff


	//----- nvinfo : EIATTR_NUM_BARRIERS
	.align		4
        /*0030*/ 	.byte	0x02, 0x4c
        /*0032*/ 	.byte	0x01
	.zero		1


	//----- nvinfo : EIATTR_MERCURY_ISA_VERSION
	.align		4
        /*0034*/ 	.byte	0x03, 0x5f
        /*0036*/ 	.short	0x0101


	//----- nvinfo : EIATTR_VRC_CTA_INIT_COUNT
	.align		4
        /*0038*/ 	.byte	0x02, 0x4a
	.zero		1
	.zero		1


	//----- nvinfo : EIATTR_EXIT_INSTR_OFFSETS
	.align		4
        /*003c*/ 	.byte	0x04, 0x1c
        /*003e*/ 	.short	(.L_68 - .L_67)


	//   ....[0]....
.L_67:
        /*0040*/ 	.word	0x00000040


	//   ....[1]....
        /*0044*/ 	.word	0x00000450


	//   ....[2]....
        /*0048*/ 	.word	0x000004c0


	//----- nvinfo : EIATTR_CBANK_PARAM_SIZE
	.align		4
.L_68:
        /*004c*/ 	.byte	0x03, 0x19
        /*004e*/ 	.short	0x0010


	//----- nvinfo : EIATTR_PARAM_CBANK
	.align		4
        /*0050*/ 	.byte	0x04, 0x0a
        /*0052*/ 	.short	(.L_70 - .L_69)
	.align		4
.L_69:
        /*0054*/ 	.word	index@(.nv.constant0._Z6updateP5Chunky)
        /*0058*/ 	.short	0x0380
        /*005a*/ 	.short	0x0010


	//----- nvinfo : EIATTR_SW_WAR
	.align		4
.L_70:
        /*005c*/ 	.byte	0x04, 0x36
        /*005e*/ 	.short	(.L_72 - .L_71)
.L_71:
        /*0060*/ 	.word	0x00000008
.L_72:


//--------------------- .nv.callgraph             --------------------------
	.section	.nv.callgraph,"",@"SHT_CUDA_CALLGRAPH"
	.align	4
	.sectionentsize	8
	.align		4
        /*0000*/ 	.word	0x00000000
	.align		4
        /*0004*/ 	.word	0xffffffff
	.align		4
        /*0008*/ 	.word	0x00000000
	.align		4
        /*000c*/ 	.word	0xfffffffe
	.align		4
        /*0010*/ 	.word	0x00000000
	.align		4
        /*0014*/ 	.word	0xfffffffd
	.align		4
        /*0018*/ 	.word	0x00000000
	.align		4
        /*001c*/ 	.word	0xfffffffc


//--------------------- .nv.constant4             --------------------------
	.section	.nv.constant4,"a",@progbits
	.align	8
	.align		8
.nv.constant4:
        /*0000*/ 	.dword	_ZN34_INTERNAL_83856228_4_k_cu_2e2697ad4cuda3std3__45__cpo5beginE
	.align		8
        /*0008*/ 	.dword	_ZN34_INTERNAL_83856228_4_k_cu_2e2697ad4cuda3std3__45__cpo3endE
	.align		8
        /*0010*/ 	.dword	_ZN34_INTERNAL_83856228_4_k_cu_2e2697ad4cuda3std3__45__cpo6cbeginE
	.align		8
        /*0018*/ 	.dword	_ZN34_INTERNAL_83856228_4_k_cu_2e2697ad4cuda3std3__45__cpo4cendE
	.align		8
        /*0020*/ 	.dword	_ZN34_INTERNAL_83856228_4_k_cu_2e2697ad4cuda3std3__45__cpo6rbeginE
	.align		8
        /*0028*/ 	.dword	_ZN34_INTERNAL_83856228_4_k_cu_2e2697ad4cuda3std3__45__cpo4rendE
	.align		8
        /*0030*/ 	.dword	_ZN34_INTERNAL_83856228_4_k_cu_2e2697ad4cuda3std3__45__cpo7crbeginE
	.align		8
        /*0038*/ 	.dword	_ZN34_INTERNAL_83856228_4_k_cu_2e2697ad4cuda3std3__45__cpo5crendE
	.align		8
        /*0040*/ 	.dword	_ZN34_INTERNAL_83856228_4_k_cu_2e2697ad4cuda3std3__436_GLOBAL__N__83856228_4_k_cu_2e2697ad6ignoreE
	.align		8
        /*0048*/ 	.dword	_ZN34_INTERNAL_83856228_4_k_cu_2e2697ad4cuda3std3__419piecewise_constructE
	.align		8
        /*0050*/ 	.dword	_ZN34_INTERNAL_83856228_4_k_cu_2e2697ad4cuda3std3__48in_placeE
	.align		8
        /*0058*/ 	.dword	_ZN34_INTERNAL_83856228_4_k_cu_2e2697ad4cuda3std3__420unreachable_sentinelE
	.align		8
        /*0060*/ 	.dword	_ZN34_INTERNAL_83856228_4_k_cu_2e2697ad4cuda3std3__47nulloptE
	.align		8
        /*0068*/ 	.dword	_ZN34_INTERNAL_83856228_4_k_cu_2e2697ad4cuda3std3__48unexpectE
	.align		8
        /*0070*/ 	.dword	_ZN34_INTERNAL_83856228_4_k_cu_2e2697ad4cuda3std6ranges3__45__cpo4swapE
	.align		8
        /*0078*/ 	.dword	_ZN34_INTERNAL_83856228_4_k_cu_2e2697ad4cuda3std6ranges3__45__cpo9iter_moveE
	.align		8
        /*0080*/ 	.dword	_ZN34_INTERNAL_83856228_4_k_cu_2e2697ad4cuda3std6ranges3__45__cpo5beginE
	.align		8
        /*0088*/ 	.dword	_ZN34_INTERNAL_83856228_4_k_cu_2e2697ad4cuda3std6ranges3__45__cpo3endE
	.align		8
        /*0090*/ 	.dword	_ZN34_INTERNAL_83856228_4_k_cu_2e2697ad4cuda3std6ranges3__45__cpo6cbeginE
	.align		8
        /*0098*/ 	.dword	_ZN34_INTERNAL_83856228_4_k_cu_2e2697ad4cuda3std6ranges3__45__cpo4cendE
	.align		8
        /*00a0*/ 	.dword	_ZN34_INTERNAL_83856228_4_k_cu_2e2697ad4cuda3std6ranges3__45__cpo7advanceE
	.align		8
        /*00a8*/ 	.dword	_ZN34_INTERNAL_83856228_4_k_cu_2e2697ad4cuda3std6ranges3__45__cpo9iter_swapE
	.align		8
        /*00b0*/ 	.dword	_ZN34_INTERNAL_83856228_4_k_cu_2e2697ad4cuda3std6ranges3__45__cpo4nextE
	.align		8
        /*00b8*/ 	.dword	_ZN34_INTERNAL_83856228_4_k_cu_2e2697ad4cuda3std6ranges3__45__cpo4prevE
	.align		8
        /*00c0*/ 	.dword	_ZN34_INTERNAL_83856228_4_k_cu_2e2697ad4cuda3std6ranges3__45__cpo4dataE
	.align		8
        /*00c8*/ 	.dword	_ZN34_INTERNAL_83856228_4_k_cu_2e2697ad4cuda3std6ranges3__45__cpo5cdataE
	.align		8
        /*00d0*/ 	.dword	_ZN34_INTERNAL_83856228_4_k_cu_2e2697ad4cuda3std6ranges3__45__cpo4sizeE
	.align		8
        /*00d8*/ 	.dword	_ZN34_INTERNAL_83856228_4_k_cu_2e2697ad4cuda3std6ranges3__45__cpo5ssizeE
	.align		8
        /*00e0*/ 	.dword	_ZN34_INTERNAL_83856228_4_k_cu_2e2697ad4cuda3std6ranges3__45__cpo8distanceE
	.align		8
        /*00e8*/ 	.dword	_ZN34_INTERNAL_83856228_4_k_cu_2e2697ad6thrust24THRUST_300001_SM_1000_NS8cuda_cub3parE
	.align		8
        /*00f0*/ 	.dword	_ZN34_INTERNAL_83856228_4_k_cu_2e2697ad6thrust24THRUST_300001_SM_1000_NS8cuda_cub10par_nosyncE
	.align		8
        /*00f8*/ 	.dword	_ZN34_INTERNAL_83856228_4_k_cu_2e2697ad6thrust24THRUST_300001_SM_1000_NS6system6detail10sequential3seqE
	.align		8
        /*0100*/ 	.dword	_ZN34_INTERNAL_83856228_4_k_cu_2e2697ad6thrust24THRUST_300001_SM_1000_NS12placeholders2_1E
	.align		8
        /*0108*/ 	.dword	_ZN34_INTERNAL_83856228_4_k_cu_2e2697ad6thrust24THRUST_300001_SM_1000_NS12placeholders2_2E
	.align		8
        /*0110*/ 	.dword	_ZN34_INTERNAL_83856228_4_k_cu_2e2697ad6thrust24THRUST_300001_SM_1000_NS12placeholders2_3E
	.align		8
        /*0118*/ 	.dword	_ZN34_INTERNAL_83856228_4_k_cu_2e2697ad6thrust24THRUST_300001_SM_1000_NS12placeholders2_4E
	.align		8
        /*0120*/ 	.dword	_ZN34_INTERNAL_83856228_4_k_cu_2e2697ad6thrust24THRUST_300001_SM_1000_NS12placeholders2_5E
	.align		8
        /*0128*/ 	.dword	_ZN34_INTERNAL_83856228_4_k_cu_2e2697ad6thrust24THRUST_300001_SM_1000_NS12placeholders2_6E
	.align		8
        /*0130*/ 	.dword	_ZN34_INTERNAL_83856228_4_k_cu_2e2697ad6thrust24THRUST_300001_SM_1000_NS12placeholders2_7E
	.align		8
        /*0138*/ 	.dword	_ZN34_INTERNAL_83856228_4_k_cu_2e2697ad6thrust24THRUST_300001_SM_1000_NS12placeholders2_8E
	.align		8
        /*0140*/ 	.dword	_ZN34_INTERNAL_83856228_4_k_cu_2e2697ad6thrust24THRUST_300001_SM_1000_NS12placeholders2_9E
	.align		8
        /*0148*/ 	.dword	_ZN34_INTERNAL_83856228_4_k_cu_2e2697ad6thrust24THRUST_300001_SM_1000_NS12placeholders3_10E
	.align		8
        /*0150*/ 	.dword	_ZN34_INTERNAL_83856228_4_k_cu_2e2697ad6thrust24THRUST_300001_SM_1000_NS3seqE


//--------------------- .text._ZN3cub18CUB_300001_SM_10006detail11EmptyKernelIvEEvv --------------------------
	.section	.text._ZN3cub18CUB_300001_SM_10006detail11EmptyKernelIvEEvv,"ax",@progbits
	.align	128
        .global         _ZN3cub18CUB_300001_SM_10006detail11EmptyKernelIvEEvv
        .type           _ZN3cub18CUB_300001_SM_10006detail11EmptyKernelIvEEvv,@function
        .size           _ZN3cub18CUB_300001_SM_10006detail11EmptyKernelIvEEvv,(.L_x_8 - _ZN3cub18CUB_300001_SM_10006detail11EmptyKernelIvEEvv)
        .other          _ZN3cub18CUB_300001_SM_10006detail11EmptyKernelIvEEvv,@"STO_CUDA_ENTRY STV_DEFAULT"
_ZN3cub18CUB_300001_SM_10006detail11EmptyKernelIvEEvv:
.text._ZN3cub18CUB_300001_SM_10006detail11EmptyKernelIvEEvv:
[----:B------:R-:W-:Y:S01]  /*0000*/  LDC R1, c[0x0][0x37c] ;  /* 0x0000df00ff017b82 */ /* 0x000fe20000000800 */
[----:B------:R-:W-:Y:S05]  /*0010*/  EXIT ;  /* 0x000000000000794d */ /* 0x000fea0003800000 */
.L_x_0:
[----:B------:R-:W-:-:S00]  /*0020*/  BRA `(.L_x_0) ;  /* 0xfffffffc00fc7947 */ /* 0x000fc0000383ffff */
[----:B------:R-:W-:-:S00]  /*0030*/  NOP ;  /* 0x0000000000007918 */ /* 0x000fc00000000000 */
        /* <DEDUP_REMOVED lines=12> */
.L_x_8:


//--------------------- .text._Z6updateP5Chunky   --------------------------
	.section	.text._Z6updateP5Chunky,"ax",@progbits
	.align	128
        .global         _Z6updateP5Chunky
        .type           _Z6updateP5Chunky,@function
        .size           _Z6updateP5Chunky,(.L_x_9 - _Z6updateP5Chunky)
        .other          _Z6updateP5Chunky,@"STO_CUDA_ENTRY STV_DEFAULT"
_Z6updateP5Chunky:
.text._Z6updateP5Chunky:
[----:B------:R-:W-:Y:S01]  /*0000*/  LDC R1, c[0x0][0x37c] ;  /* 0x0000df00ff017b82 */ /* 0x000fe20000000800 */
[----:B------:R-:W0:Y:S02]  /*0010*/  LDCU.64 UR6, c[0x0][0x388] ;  /* 0x00007100ff0677ac */ /* 0x000e240008000a00 */
[----:B0-----:R-:W-:-:S04]  /*0020*/  ISETP.NE.U32.AND P0, PT, RZ, UR6, PT ;  /* 0x00000006ff007c0c */ /* 0x001fc8000bf05070 */
[----:B------:R-:W-:-:S13]  /*0030*/  ISETP.NE.AND.EX P0, PT, RZ, UR7, PT, P0 ;  /* 0x00000007ff007c0c */ /* 0x000fda000bf05300 */
[----:B------:R-:W-:Y:S05]  /*0040*/  @!P0 EXIT ;  /* 0x000000000000894d */ /* 0x000fea0003800000 */
[----:B------:R-:W-:Y:S02]  /*0050*/  UISETP.GE.U32.AND UP0, UPT, UR6, 0x4, UPT ;  /* 0x000000040600788c */ /* 0x000fe4000bf06070 */
[----:B------:R-:W-:Y:S02]  /*0060*/  ULOP3.LUT UR8, UR6, 0x3, URZ, 0xc0, !UPT ;  /* 0x0000000306087892 */ /* 0x000fe4000f8ec0ff */
[----:B------:R-:W-:Y:S01]  /*0070*/  UISETP.GE.U32.AND.EX UP0, UPT, UR7, URZ, UPT, UP0 ;  /* 0x000000ff0700728c */ /* 0x000fe2000bf06100 */
[----:B------:R-:W-:-:S08]  /*0080*/  UMOV UR4, URZ ;  /* 0x000000ff00047c82 */ /* 0x000fd00008000000 */
[----:B------:R-:W-:Y:S05]  /*0090*/  BRA.U !UP0, `(.L_x_1) ;  /* 0x0000000108e47547 */ /* 0x000fea000b800000 */
[----:B------:R-:W-:Y:S01]  /*00a0*/  ULOP3.LUT UR5, UR6, 0xfffffffc, URZ, 0xc0, !UPT ;  /* 0xfffffffc06057892 */ /* 0x000fe2000f8ec0ff */
[----:B------:R-:W0:Y:S03]  /*00b0*/  LDCU UR6, c[0x0][0x38c] ;  /* 0x00007180ff0677ac */ /* 0x000e260008000800 */
[----:B------:R-:W-:-:S04]  /*00c0*/  UISETP.GT.U32.AND UP0, UPT, UR5, URZ, UPT ;  /* 0x000000ff0500728c */ /* 0x000fc8000bf04070 */
[----:B------:R-:W-:-:S09]  /*00d0*/  UISETP.GT.AND.EX UP0, UPT, UR7, URZ, UPT, UP0 ;  /* 0x000000ff0700728c */ /* 0x000fd2000bf04300 */
[----:B------:R-:W-:Y:S05]  /*00e0*/  BRA.U !UP0, `(.L_x_2) ;  /* 0x0000000108ac7547 */ /* 0x000fea000b800000 */
[----:B------:R-:W-:Y:S02]  /*00f0*/  UISETP.GT.U32.AND UP1, UPT, UR5, 0xc, UPT ;  /* 0x0000000c0500788c */ /* 0x000fe4000bf24070 */
[----:B------:R-:W-:Y:S02]  /*0100*/  UPLOP3.LUT UP0, UPT, UPT, UPT, UPT, 0x80, 0x8 ;  /* 0x000000000008789c */ /* 0x000fe40003f0f070 */
[----:B0-----:R-:W-:-:S09]  /*0110*/  UISETP.GT.AND.EX UP1, UPT, UR6, URZ, UPT, UP1 ;  /* 0x000000ff0600728c */ /* 0x001fd2000bf24310 */
[----:B------:R-:W-:Y:S05]  /*0120*/  BRA.U !UP1, `(.L_x_3) ;  /* 0x0000000109587547 */ /* 0x000fea000b800000 */
[----:B------:R-:W-:-:S11]  /*0130*/  UPLOP3.LUT UP0, UPT, UPT, UPT, UPT, 0x40, 0x4 ;  /* 0x000000000004789c */ /* 0x000fd60003f0e870 */
.L_x_4:
[----:B------:R-:W-:Y:S01]  /*0140*/  BAR.SYNC.DEFER_BLOCKING 0x0 ;  /* 0x0000000000007b1d */ /* 0x000fe20000010000 */
[----:B------:R-:W-:-:S04]  /*0150*/  UIADD3 UR5, UP1, UPT, UR5, -0x10, URZ ;  /* 0xfffffff005057890 */ /* 0x000fc8000ff3e0ff */
[----:B------:R-:W-:Y:S02]  /*0160*/  UIADD3.X UR6, UPT, UPT, UR6, -0x1, URZ, UP1, !UPT ;  /* 0xffffffff06067890 */ /* 0x000fe40008ffe4ff */
[----:B------:R-:W-:-:S04]  /*0170*/  UISETP.GT.U32.AND UP1, UPT, UR5, 0xc, UPT ;  /* 0x0000000c0500788c */ /* 0x000fc8000bf24070 */
[----:B------:R-:W-:Y:S01]  /*0180*/  UISETP.GT.AND.EX UP1, UPT, UR6, URZ, UPT, UP1 ;  /* 0x000000ff0600728c */ /* 0x000fe2000bf24310 */
[----:B------:R-:W-:Y:S08]  /*0190*/  BAR.SYNC.DEFER_BLOCKING 0x0 ;  /* 0x0000000000007b1d */ /* 0x000ff00000010000 */
        /* <DEDUP_REMOVED lines=13> */
[----:B------:R-:W-:Y:S06]  /*0270*/  BAR.SYNC.DEFER_BLOCKING 0x0 ;  /* 0x0000000000007b1d */ /* 0x000fec0000010000 */
[----:B------:R-:W-:Y:S05]  /*0280*/  BRA.U UP1, `(.L_x_4) ;  /* 0xfffffffd01ac7547 */ /* 0x000fea000b83ffff */
.L_x_3:
[----:B------:R-:W-:-:S04]  /*0290*/  UISETP.GT.U32.AND UP1, UPT, UR5, 0x4, UPT ;  /* 0x000000040500788c */ /* 0x000fc8000bf24070 */
[----:B------:R-:W-:-:S09]  /*02a0*/  UISETP.GT.AND.EX UP1, UPT, UR6, URZ, UPT, UP1 ;  /* 0x000000ff0600728c */ /* 0x000fd2000bf24310 */
[----:B------:R-:W-:Y:S05]  /*02b0*/  BRA.U !UP1, `(.L_x_5) ;  /* 0x00000001092c7547 */ /* 0x000fea000b800000 */
[----:B------:R-:W-:Y:S01]  /*02c0*/  BAR.SYNC.DEFER_BLOCKING 0x0 ;  /* 0x0000000000007b1d */ /* 0x000fe20000010000 */
[----:B------:R-:W-:-:S04]  /*02d0*/  UIADD3 UR5, UP0, UPT, UR5, -0x8, URZ ;  /* 0xfffffff805057890 */ /* 0x000fc8000ff1e0ff */
[----:B------:R-:W-:Y:S02]  /*02e0*/  UIADD3.X UR6, UPT, UPT, UR6, -0x1, URZ, UP0, !UPT ;  /* 0xffffffff06067890 */ /* 0x000fe400087fe4ff */
[----:B------:R-:W-:Y:S01]  /*02f0*/  UPLOP3.LUT UP0, UPT, UPT, UPT, UPT, 0x40, 0x4 ;  /* 0x000000000004789c */ /* 0x000fe20003f0e870 */
[----:B------:R-:W-:Y:S08]  /*0300*/  BAR.SYNC.DEFER_BLOCKING 0x0 ;  /* 0x0000000000007b1d */ /* 0x000ff00000010000 */
[----:B------:R-:W-:Y:S08]  /*0310*/  BAR.SYNC.DEFER_BLOCKING 0x0 ;  /* 0x0000000000007b1d */ /* 0x000ff00000010000 */
[----:B------:R-:W-:Y:S08]  /*0320*/  BAR.SYNC.DEFER_BLOCKING 0x0 ;  /* 0x0000000000007b1d */ /* 0x000ff00000010000 */
[----:B------:R-:W-:Y:S08]  /*0330*/  BAR.SYNC.DEFER_BLOCKING 0x0 ;  /* 0x0000000000007b1d */ /* 0x000ff00000010000 */
[----:B------:R-:W-:Y:S08]  /*0340*/  BAR.SYNC.DEFER_BLOCKING 0x0 ;  /* 0x0000000000007b1d */ /* 0x000ff00000010000 */
[----:B------:R-:W-:Y:S08]  /*0350*/  BAR.SYNC.DEFER_BLOCKING 0x0 ;  /* 0x0000000000007b1d */ /* 0x000ff00000010000 */
[----:B------:R-:W-:Y:S06]  /*0360*/  BAR.SYNC.DEFER_BLOCKING 0x0 ;  /* 0x0000000000007b1d */ /* 0x000fec0000010000 */
.L_x_5:
[----:B------:R-:W-:-:S04]  /*0370*/  UISETP.NE.U32.AND UP1, UPT, UR5, URZ, UPT ;  /* 0x000000ff0500728c */ /* 0x000fc8000bf25070 */
[----:B------:R-:W-:-:S09]  /*0380*/  UISETP.NE.OR.EX UP0, UPT, UR6, URZ, UP0, UP1 ;  /* 0x000000ff0600728c */ /* 0x000fd20008705710 */
[----:B------:R-:W-:Y:S05]  /*0390*/  BRA.U !UP0, `(.L_x_1) ;  /* 0x0000000108247547 */ /* 0x000fea000b800000 */
.L_x_2:
[----:B------:R-:W-:Y:S01]  /*03a0*/  BAR.SYNC.DEFER_BLOCKING 0x0 ;  /* 0x0000000000007b1d */ /* 0x000fe20000010000 */
[----:B------:R-:W-:-:S04]  /*03b0*/  UIADD3 UR5, UP0, UPT, UR5, -0x4, URZ ;  /* 0xfffffffc05057890 */ /* 0x000fc8000ff1e0ff */
[----:B0-----:R-:W-:Y:S02]  /*03c0*/  UIADD3.X UR6, UPT, UPT, UR6, -0x1, URZ, UP0, !UPT ;  /* 0xffffffff06067890 */ /* 0x001fe400087fe4ff */
[----:B------:R-:W-:-:S04]  /*03d0*/  UISETP.NE.U32.AND UP0, UPT, UR5, URZ, UPT ;  /* 0x000000ff0500728c */ /* 0x000fc8000bf05070 */
[----:B------:R-:W-:Y:S01]  /*03e0*/  UISETP.NE.AND.EX UP0, UPT, UR6, URZ, UPT, UP0 ;  /* 0x000000ff0600728c */ /* 0x000fe2000bf05300 */
[----:B------:R-:W-:Y:S08]  /*03f0*/  BAR.SYNC.DEFER_BLOCKING 0x0 ;  /* 0x0000000000007b1d */ /* 0x000ff00000010000 */
[----:B------:R-:W-:Y:S08]  /*0400*/  BAR.SYNC.DEFER_BLOCKING 0x0 ;  /* 0x0000000000007b1d */ /* 0x000ff00000010000 */
[----:B------:R-:W-:Y:S06]  /*0410*/  BAR.SYNC.DEFER_BLOCKING 0x0 ;  /* 0x0000000000007b1d */ /* 0x000fec0000010000 */
[----:B------:R-:W-:Y:S05]  /*0420*/  BRA.U UP0, `(.L_x_2) ;  /* 0xfffffffd00dc7547 */ /* 0x000fea000b83ffff */
.L_x_1:
[----:B------:R-:W-:-:S04]  /*0430*/  ISETP.NE.U32.AND P0, PT, RZ, UR8, PT ;  /* 0x00000008ff007c0c */ /* 0x000fc8000bf05070 */
[----:B------:R-:W-:-:S13]  /*0440*/  ISETP.NE.AND.EX P0, PT, RZ, UR4, PT, P0 ;  /* 0x00000004ff007c0c */ /* 0x000fda000bf05300 */
[----:B------:R-:W-:Y:S05]  /*0450*/  @!P0 EXIT ;  /* 0x000000000000894d */ /* 0x000fea0003800000 */
.L_x_6:
[----:B------:R-:W-:Y:S01]  /*0460*/  BAR.SYNC.DEFER_BLOCKING 0x0 ;  /* 0x0000000000007b1d */ /* 0x000fe20000010000 */
[----:B------:R-:W-:-:S04]  /*0470*/  UIADD3 UR8, UP0, UPT, UR8, -0x1, URZ ;  /* 0xffffffff08087890 */ /* 0x000fc8000ff1e0ff */
[----:B------:R-:W-:Y:S02]  /*0480*/  UIADD3.X UR4, UPT, UPT, UR4, -0x1, URZ, UP0, !UPT ;  /* 0xffffffff04047890 */ /* 0x000fe400087fe4ff */
[----:B------:R-:W-:-:S04]  /*0490*/  UISETP.NE.U32.AND UP0, UPT, UR8, URZ, UPT ;  /* 0x000000ff0800728c */ /* 0x000fc8000bf05070 */
[----:B------:R-:W-:-:S09]  /*04a0*/  UISETP.NE.AND.EX UP0, UPT, UR4, URZ, UPT, UP0 ;  /* 0x000000ff0400728c */ /* 0x000fd2000bf05300 */
[----:B------:R-:W-:Y:S05]  /*04b0*/  BRA.U UP0, `(.L_x_6) ;  /* 0xfffffffd00e87547 */ /* 0x000fea000b83ffff */
[----:B------:R-:W-:Y:S05]  /*04c0*/  EXIT ;  /* 0x000000000000794d */ /* 0x000fea0003800000 */
.L_x_7:
        /* <DEDUP_REMOVED lines=11> */
.L_x_9:


//--------------------- .nv.shared.reserved.0     --------------------------
	.section	.nv.shared.reserved.0,"aw",@nobits
	.weak		__nv_reservedSMEM_offset_0_alias
	.size		__nv_reservedSMEM_offset_0_alias, 0, 64
	.other		__nv_reservedSMEM_offset_0_alias,@"STO_CUDA_RESERVED_SHARED STV_DEFAULT"
__nv_reservedSMEM_offset_0_alias:
	.zero		0
	.zero		64


//--------------------- .nv.global                --------------------------
	.section	.nv.global,"aw",@nobits
.nv.global:
	.type		_ZN34_INTERNAL_83856228_4_k_cu_2e2697ad6thrust24THRUST_300001_SM_1000_NS3seqE,@object
	.size		_ZN34_INTERNAL_83856228_4_k_cu_2e2697ad6thrust24THRUST_300001_SM_1000_NS3seqE,(_ZN34_INTERNAL_83856228_4_k_cu_2e2697ad4cuda3std3__48in_placeE - _ZN34_INTERNAL_83856228_4_k_cu_2e2697ad6thrust24THRUST_300001_SM_1000_NS3seqE)
_ZN34_INTERNAL_83856228_4_k_cu_2e2697ad6thrust24THRUST_300001_SM_1000_NS3seqE:
	.zero		1
	.type		_ZN34_INTERNAL_83856228_4_k_cu_2e2697ad4cuda3std3__48in_placeE,@object
	.size		_ZN34_INTERNAL_83856228_4_k_cu_2e2697ad4cuda3std3__48in_placeE,(_ZN34_INTERNAL_83856228_4_k_cu_2e2697ad4cuda3std6ranges3__45__cpo4sizeE - _ZN34_INTERNAL_83856228_4_k_cu_2e2697ad4cuda3std3__48in_placeE)
_ZN34_INTERNAL_83856228_4_k_cu_2e2697ad4cuda3std3__48in_placeE:
	.zero		1
	.type		_ZN34_INTERNAL_83856228_4_k_cu_2e2697ad4cuda3std6ranges3__45__cpo4sizeE,@object
	.size		_ZN34_INTERNAL_83856228_4_k_cu_2e2697ad4cuda3std6ranges3__45__cpo4sizeE,(_ZN34_INTERNAL_83856228_4_k_cu_2e2697ad6thrust24THRUST_300001_SM_1000_NS12placeholders2_3E - _ZN34_INTERNAL_83856228_4_k_cu_2e2697ad4cuda3std6ranges3__45__cpo4sizeE)
_ZN34_INTERNAL_83856228_4_k_cu_2e2697ad4cuda3std6ranges3__45__cpo4sizeE:
	.zero		1
	.type		_ZN34_INTERNAL_83856228_4_k_cu_2e2697ad6thrust24THRUST_300001_SM_1000_NS12placeholders2_3E,@object
	.size		_ZN34_INTERNAL_83856228_4_k_cu_2e2697ad6thrust24THRUST_300001_SM_1000_NS12placeholders2_3E,(_ZN34_INTERNAL_83856228_4_k_cu_2e2697ad4cuda3std3__45__cpo6cbeginE - _ZN34_INTERNAL_83856228_4_k_cu_2e2697ad6thrust24THRUST_300001_SM_1000_NS12placeholders2_3E)
_ZN34_INTERNAL_83856228_4_k_cu_2e2697ad6thrust24THRUST_300001_SM_1000_NS12placeholders2_3E:
	.zero		1
	.type		_ZN34_INTERNAL_83856228_4_k_cu_2e2697ad4cuda3std3__45__cpo6cbeginE,@object
	.size		_ZN34_INTERNAL_83856228_4_k_cu_2e2697ad4cuda3std3__45__cpo6cbeginE,(_ZN34_INTERNAL_83856228_4_k_cu_2e2697ad4cuda3std6ranges3__45__cpo6cbeginE - _ZN34_INTERNAL_83856228_4_k_cu_2e2697ad4cuda3std3__45__cpo6cbeginE)
_ZN34_INTERNAL_83856228_4_k_cu_2e2697ad4cuda3std3__45__cpo6cbeginE:
	.zero		1
	.type		_ZN34_INTERNAL_83856228_4_k_cu_2e2697ad4cuda3std6ranges3__45__cpo6cbeginE,@object
	.size		_ZN34_INTERNAL_83856228_4_k_cu_2e2697ad4cuda3std6ranges3__45__cpo6cbeginE,(_ZN34_INTERNAL_83856228_4_k_cu_2e2697ad6thrust24THRUST_300001_SM_1000_NS12placeholders2_7E - _ZN34_INTERNAL_83856228_4_k_cu_2e2697ad4cuda3std6ranges3__45__cpo6cbeginE)
_ZN34_INTERNAL_83856228_4_k_cu_2e2697ad4cuda3std6ranges3__45__cpo6cbeginE:
	.zero		1
	.type		_ZN34_INTERNAL_83856228_4_k_cu_2e2697ad6thrust24THRUST_300001_SM_1000_NS12placeholders2_7E,@object
	.size		_ZN34_INTERNAL_83856228_4_k_cu_2e2697ad6thrust24THRUST_300001_SM_1000_NS12placeholders2_7E,(_ZN34_INTERNAL_83856228_4_k_cu_2e2697ad4cuda3std3__45__cpo7crbeginE - _ZN34_INTERNAL_83856228_4_k_cu_2e2697ad6thrust24THRUST_300001_SM_1000_NS12placeholders2_7E)
_ZN34_INTERNAL_83856228_4_k_cu_2e2697ad6thrust24THRUST_300001_SM_1000_NS12placeholders2_7E:
	.zero		1
	.type		_ZN34_INTERNAL_83856228_4_k_cu_2e2697ad4cuda3std3__45__cpo7crbeginE,@object
	.size		_ZN34_INTERNAL_83856228_4_k_cu_2e2697ad4cuda3std3__45__cpo7crbeginE,(_ZN34_INTERNAL_83856228_4_k_cu_2e2697ad4cuda3std6ranges3__45__cpo4nextE - _ZN34_INTERNAL_83856228_4_k_cu_2e2697ad4cuda3std3__45__cpo7crbeginE)
_ZN34_INTERNAL_83856228_4_k_cu_2e2697ad4cuda3std3__45__cpo7crbeginE:
	.zero		1
	.type		_ZN34_INTERNAL_83856228_4_k_cu_2e2697ad4cuda3std6ranges3__45__cpo4nextE,@object
	.size		_ZN34_INTERNAL_83856228_4_k_cu_2e2697ad4cuda3std6ranges3__45__cpo4nextE,(_ZN34_INTERNAL_83856228_4_k_cu_2e2697ad4cuda3std6ranges3__45__cpo4swapE - _ZN34_INTERNAL_83856228_4_k_cu_2e2697ad4cuda3std6ranges3__45__cpo4nextE)
_ZN34_INTERNAL_83856228_4_k_cu_2e2697ad4cuda3std6ranges3__45__cpo4nextE:
	.zero		1
	.type		_ZN34_INTERNAL_83856228_4_k_cu_2e2697ad4cuda3std6ranges3__45__cpo4swapE,@object
	.size		_ZN34_INTERNAL_83856228_4_k_cu_2e2697ad4cuda3std6ranges3__45__cpo4swapE,(_ZN34_INTERNAL_83856228_4_k_cu_2e2697ad6thrust24THRUST_300001_SM_1000_NS8cuda_cub10par_nosyncE - _ZN34_INTERNAL_83856228_4_k_cu_2e2697ad4cuda3std6ranges3__45__cpo4swapE)
_ZN34_INTERNAL_83856228_4_k_cu_2e2697ad4cuda3std6ranges3__45__cpo4swapE:
	.zero		1
	.type		_ZN34_INTERNAL_83856228_4_k_cu_2e2697ad6thrust24THRUST_300001_SM_1000_NS8cuda_cub10par_nosyncE,@object
	.size		_ZN34_INTERNAL_83856228_4_k_cu_2e2697ad6thrust24THRUST_300001_SM_1000_NS8cuda_cub10par_nosyncE,(_ZN34_INTERNAL_83856228_4_k_cu_2e2697ad6thrust24THRUST_300001_SM_1000_NS12placeholders2_9E - _ZN34_INTERNAL_83856228_4_k_cu_2e2697ad6thrust24THRUST_300001_SM_1000_NS8cuda_cub10par_nosyncE)
_ZN34_INTERNAL_83856228_4_k_cu_2e2697ad6thrust24THRUST_300001_SM_1000_NS8cuda_cub10par_nosyncE:
	.zero		1
	.type		_ZN34_INTERNAL_83856228_4_k_cu_2e2697ad6thrust24THRUST_300001_SM_1000_NS12placeholders2_9E,@object
	.size		_ZN34_INTERNAL_83856228_4_k_cu_2e2697ad6thrust24THRUST_300001_SM_1000_NS12placeholders2_9E,(_ZN34_INTERNAL_83856228_4_k_cu_2e2697ad4cuda3std3__436_GLOBAL__N__83856228_4_k_cu_2e2697ad6ignoreE - _ZN34_INTERNAL_83856228_4_k_cu_2e2697ad6thrust24THRUST_300001_SM_1000_NS12placeholders2_9E)
_ZN34_INTERNAL_83856228_4_k_cu_2e2697ad6thrust24THRUST_300001_SM_1000_NS12placeholders2_9E:
	.zero		1
	.type		_ZN34_INTERNAL_83856228_4_k_cu_2e2697ad4cuda3std3__436_GLOBAL__N__83856228_4_k_cu_2e2697ad6ignoreE,@object
	.size		_ZN34_INTERNAL_83856228_4_k_cu_2e2697ad4cuda3std3__436_GLOBAL__N__83856228_4_k_cu_2e2697ad6ignoreE,(_ZN34_INTERNAL_83856228_4_k_cu_2e2697ad4cuda3std6ranges3__45__cpo4dataE - _ZN34_INTERNAL_83856228_4_k_cu_2e2697ad4cuda3std3__436_GLOBAL__N__83856228_4_k_cu_2e2697ad6ignoreE)
_ZN34_INTERNAL_83856228_4_k_cu_2e2697ad4cuda3std3__436_GLOBAL__N__83856228_4_k_cu_2e2697ad6ignoreE:
	.zero		1
	.type		_ZN34_INTERNAL_83856228_4_k_cu_2e2697ad4cuda3std6ranges3__45__cpo4dataE,@object
	.size		_ZN34_INTERNAL_83856228_4_k_cu_2e2697ad4cuda3std6ranges3__45__cpo4dataE,(_ZN34_INTERNAL_83856228_4_k_cu_2e2697ad6thrust24THRUST_300001_SM_1000_NS12placeholders2_1E - _ZN34_INTERNAL_83856228_4_k_cu_2e2697ad4cuda3std6ranges3__45__cpo4dataE)
_ZN34_INTERNAL_83856228_4_k_cu_2e2697ad4cuda3std6ranges3__45__cpo4dataE:
	.zero		1
	.type		_ZN34_INTERNAL_83856228_4_k_cu_2e2697ad6thrust24THRUST_300001_SM_1000_NS12placeholders2_1E,@object
	.size		_ZN34_INTERNAL_83856228_4_k_cu_2e2697ad6thrust24THRUST_300001_SM_1000_NS12placeholders2_1E,(_ZN34_INTERNAL_83856228_4_k_cu_2e2697ad4cuda3std3__45__cpo5beginE - _ZN34_INTERNAL_83856228_4_k_cu_2e2697ad6thrust24THRUST_300001_SM_1000_NS12placeholders2_1E)
_ZN34_INTERNAL_83856228_4_k_cu_2e2697ad6thrust24THRUST_300001_SM_1000_NS12placeholders2_1E:
	.zero		1
	.type		_ZN34_INTERNAL_83856228_4_k_cu_2e2697ad4cuda3std3__45__cpo5beginE,@object
	.size		_ZN34_INTERNAL_83856228_4_k_cu_2e2697ad4cuda3std3__45__cpo5beginE,(_ZN34_INTERNAL_83856228_4_k_cu_2e2697ad4cuda3std6ranges3__45__cpo5beginE - _ZN34_INTERNAL_83856228_4_k_cu_2e2697ad4cuda3std3__45__cpo5beginE)
_ZN34_INTERNAL_83856228_4_k_cu_2e2697ad4cuda3std3__45__cpo5beginE:
	.zero		1
	.type		_ZN34_INTERNAL_83856228_4_k_cu_2e2697ad4cuda3std6ranges3__45__cpo5beginE,@object
	.size		_ZN34_INTERNAL_83856228_4_k_cu_2e2697ad4cuda3std6ranges3__45__cpo5beginE,(_ZN34_INTERNAL_83856228_4_k_cu_2e2697ad6thrust24THRUST_300001_SM_1000_NS12placeholders2_5E - _ZN34_INTERNAL_83856228_4_k_cu_2e2697ad4cuda3std6ranges3__45__cpo5beginE)
_ZN34_INTERNAL_83856228_4_k_cu_2e2697ad4cuda3std6ranges3__45__cpo5beginE:
	.zero		1
	.type		_ZN34_INTERNAL_83856228_4_k_cu_2e2697ad6thrust24THRUST_300001_SM_1000_NS12placeholders2_5E,@object
	.size		_ZN34_INTERNAL_83856228_4_k_cu_2e2697ad6thrust24THRUST_300001_SM_1000_NS12placeholders2_5E,(_ZN34_INTERNAL_83856228_4_k_cu_2e2697ad4cuda3std3__45__cpo6rbeginE - _ZN34_INTERNAL_83856228_4_k_cu_2e2697ad6thrust24THRUST_300001_SM_1000_NS12placeholders2_5E)
_ZN34_INTERNAL_83856228_4_k_cu_2e2697ad6thrust24THRUST_300001_SM_1000_NS12placeholders2_5E:
	.zero		1
	.type		_ZN34_INTERNAL_83856228_4_k_cu_2e2697ad4cuda3std3__45__cpo6rbeginE,@object
	.size		_ZN34_INTERNAL_83856228_4_k_cu_2e2697ad4cuda3std3__45__cpo6rbeginE,(_ZN34_INTERNAL_83856228_4_k_cu_2e2697ad4cuda3std6ranges3__45__cpo7advanceE - _ZN34_INTERNAL_83856228_4_k_cu_2e2697ad4cuda3std3__45__cpo6rbeginE)
_ZN34_INTERNAL_83856228_4_k_cu_2e2697ad4cuda3std3__45__cpo6rbeginE:
	.zero		1
	.type		_ZN34_INTERNAL_83856228_4_k_cu_2e2697ad4cuda3std6ranges3__45__cpo7advanceE,@object
	.size		_ZN34_INTERNAL_83856228_4_k_cu_2e2697ad4cuda3std6ranges3__45__cpo7advanceE,(_ZN34_INTERNAL_83856228_4_k_cu_2e2697ad4cuda3std3__47nulloptE - _ZN34_INTERNAL_83856228_4_k_cu_2e2697ad4cuda3std6ranges3__45__cpo7advanceE)
_ZN34_INTERNAL_83856228_4_k_cu_2e2697ad4cuda3std6ranges3__45__cpo7advanceE:
	.zero		1
	.type		_ZN34_INTERNAL_83856228_4_k_cu_2e2697ad4cuda3std3__47nulloptE,@object
	.size		_ZN34_INTERNAL_83856228_4_k_cu_2e2697ad4cuda3std3__47nulloptE,(_ZN34_INTERNAL_83856228_4_k_cu_2e2697ad4cuda3std6ranges3__45__cpo8distanceE - _ZN34_INTERNAL_83856228_4_k_cu_2e2697ad4cuda3std3__47nulloptE)
_ZN34_INTERNAL_83856228_4_k_cu_2e2697ad4cuda3std3__47nulloptE:
	.zero		1
	.type		_ZN34_INTERNAL_83856228_4_k_cu_2e2697ad4cuda3std6ranges3__45__cpo8distanceE,@object
	.size		_ZN34_INTERNAL_83856228_4_k_cu_2e2697ad4cuda3std6ranges3__45__cpo8distanceE,(_ZN34_INTERNAL_83856228_4_k_cu_2e2697ad6thrust24THRUST_300001_SM_1000_NS12placeholders3_10E - _ZN34_INTERNAL_83856228_4_k_cu_2e2697ad4cuda3std6ranges3__45__cpo8distanceE)
_ZN34_INTERNAL_83856228_4_k_cu_2e2697ad4cuda3std6ranges3__45__cpo8distanceE:
	.zero		1
	.type		_ZN34_INTERNAL_83856228_4_k_cu_2e2697ad6thrust24THRUST_300001_SM_1000_NS12placeholders3_10E,@object
	.size		_ZN34_INTERNAL_83856228_4_k_cu_2e2697ad6thrust24THRUST_300001_SM_1000_NS12placeholders3_10E,(_ZN34_INTERNAL_83856228_4_k_cu_2e2697ad4cuda3std3__419piecewise_constructE - _ZN34_INTERNAL_83856228_4_k_cu_2e2697ad6thrust24THRUST_300001_SM_1000_NS12placeholders3_10E)
_ZN34_INTERNAL_83856228_4_k_cu_2e2697ad6thrust24THRUST_300001_SM_1000_NS12placeholders3_10E:
	.zero		1
	.type		_ZN34_INTERNAL_83856228_4_k_cu_2e2697ad4cuda3std3__419piecewise_constructE,@object
	.size		_ZN34_INTERNAL_83856228_4_k_cu_2e2697ad4cuda3std3__419piecewise_constructE,(_ZN34_INTERNAL_83856228_4_k_cu_2e2697ad4cuda3std6ranges3__45__cpo5cdataE - _ZN34_INTERNAL_83856228_4_k_cu_2e2697ad4cuda3std3__419piecewise_constructE)
_ZN34_INTERNAL_83856228_4_k_cu_2e2697ad4cuda3std3__419piecewise_constructE:
	.zero		1
	.type		_ZN34_INTERNAL_83856228_4_k_cu_2e2697ad4cuda3std6ranges3__45__cpo5cdataE,@object
	.size		_ZN34_INTERNAL_83856228_4_k_cu_2e2697ad4cuda3std6ranges3__45__cpo5cdataE,(_ZN34_INTERNAL_83856228_4_k_cu_2e2697ad6thrust24THRUST_300001_SM_1000_NS12placeholders2_2E - _ZN34_INTERNAL_83856228_4_k_cu_2e2697ad4cuda3std6ranges3__45__cpo5cdataE)
_ZN34_INTERNAL_83856228_4_k_cu_2e2697ad4cuda3std6ranges3__45__cpo5cdataE:
	.zero		1
	.type		_ZN34_INTERNAL_83856228_4_k_cu_2e2697ad6thrust24THRUST_300001_SM_1000_NS12placeholders2_2E,@object
	.size		_ZN34_INTERNAL_83856228_4_k_cu_2e2697ad6thrust24THRUST_300001_SM_1000_NS12placeholders2_2E,(_ZN34_INTERNAL_83856228_4_k_cu_2e2697ad4cuda3std3__45__cpo3endE - _ZN34_INTERNAL_83856228_4_k_cu_2e2697ad6thrust24THRUST_300001_SM_1000_NS12placeholders2_2E)
_ZN34_INTERNAL_83856228_4_k_cu_2e2697ad6thrust24THRUST_300001_SM_1000_NS12placeholders2_2E:
	.zero		1
	.type		_ZN34_INTERNAL_83856228_4_k_cu_2e2697ad4cuda3std3__45__cpo3endE,@object
	.size		_ZN34_INTERNAL_83856228_4_k_cu_2e2697ad4cuda3std3__45__cpo3endE,(_ZN34_INTERNAL_83856228_4_k_cu_2e2697ad4cuda3std6ranges3__45__cpo3endE - _ZN34_INTERNAL_83856228_4_k_cu_2e2697ad4cuda3std3__45__cpo3endE)
_ZN34_INTERNAL_83856228_4_k_cu_2e2697ad4cuda3std3__45__cpo3endE:
	.zero		1
	.type		_ZN34_INTERNAL_83856228_4_k_cu_2e2697ad4cuda3std6ranges3__45__cpo3endE,@object
	.size		_ZN34_INTERNAL_83856228_4_k_cu_2e2697ad4cuda3std6ranges3__45__cpo3endE,(_ZN34_INTERNAL_83856228_4_k_cu_2e2697ad6thrust24THRUST_300001_SM_1000_NS12placeholders2_6E - _ZN34_INTERNAL_83856228_4_k_cu_2e2697ad4cuda3std6ranges3__45__cpo3endE)
_ZN34_INTERNAL_83856228_4_k_cu_2e2697ad4cuda3std6ranges3__45__cpo3endE:
	.zero		1
	.type		_ZN34_INTERNAL_83856228_4_k_cu_2e2697ad6thrust24THRUST_300001_SM_1000_NS12placeholders2_6E,@object
	.size		_ZN34_INTERNAL_83856228_4_k_cu_2e2697ad6thrust24THRUST_300001_SM_1000_NS12placeholders2_6E,(_ZN34_INTERNAL_83856228_4_k_cu_2e2697ad4cuda3std3__45__cpo4rendE - _ZN34_INTERNAL_83856228_4_k_cu_2e2697ad6thrust24THRUST_300001_SM_1000_NS12placeholders2_6E)
_ZN34_INTERNAL_83856228_4_k_cu_2e2697ad6thrust24THRUST_300001_SM_1000_NS12placeholders2_6E:
	.zero		1
	.type		_ZN34_INTERNAL_83856228_4_k_cu_2e2697ad4cuda3std3__45__cpo4rendE,@object
	.size		_ZN34_INTERNAL_83856228_4_k_cu_2e2697ad4cuda3std3__45__cpo4rendE,(_ZN34_INTERNAL_83856228_4_k_cu_2e2697ad4cuda3std6ranges3__45__cpo9iter_swapE - _ZN34_INTERNAL_83856228_4_k_cu_2e2697ad4cuda3std3__45__cpo4rendE)
_ZN34_INTERNAL_83856228_4_k_cu_2e2697ad4cuda3std3__45__cpo4rendE:
	.zero		1
	.type		_ZN34_INTERNAL_83856228_4_k_cu_2e2697ad4cuda3std6ranges3__45__cpo9iter_swapE,@object
	.size		_ZN34_INTERNAL_83856228_4_k_cu_2e2697ad4cuda3std6ranges3__45__cpo9iter_swapE,(_ZN34_INTERNAL_83856228_4_k_cu_2e2697ad4cuda3std3__48unexpectE - _ZN34_INTERNAL_83856228_4_k_cu_2e2697ad4cuda3std6ranges3__45__cpo9iter_swapE)
_ZN34_INTERNAL_83856228_4_k_cu_2e2697ad4cuda3std6ranges3__45__cpo9iter_swapE:
	.zero		1
	.type		_ZN34_INTERNAL_83856228_4_k_cu_2e2697ad4cuda3std3__48unexpectE,@object
	.size		_ZN34_INTERNAL_83856228_4_k_cu_2e2697ad4cuda3std3__48unexpectE,(_ZN34_INTERNAL_83856228_4_k_cu_2e2697ad6thrust24THRUST_300001_SM_1000_NS8cuda_cub3parE - _ZN34_INTERNAL_83856228_4_k_cu_2e2697ad4cuda3std3__48unexpectE)
_ZN34_INTERNAL_83856228_4_k_cu_2e2697ad4cuda3std3__48unexpectE:
	.zero		1
	.type		_ZN34_INTERNAL_83856228_4_k_cu_2e2697ad6thrust24THRUST_300001_SM_1000_NS8cuda_cub3parE,@object
	.size		_ZN34_INTERNAL_83856228_4_k_cu_2e2697ad6thrust24THRUST_300001_SM_1000_NS8cuda_cub3parE,(_ZN34_INTERNAL_83856228_4_k_cu_2e2697ad6thrust24THRUST_300001_SM_1000_NS12placeholders2_4E - _ZN34_INTERNAL_83856228_4_k_cu_2e2697ad6thrust24THRUST_300001_SM_1000_NS8cuda_cub3parE)
_ZN34_INTERNAL_83856228_4_k_cu_2e2697ad6thrust24THRUST_300001_SM_1000_NS8cuda_cub3parE:
	.zero		1
	.type		_ZN34_INTERNAL_83856228_4_k_cu_2e2697ad6thrust24THRUST_300001_SM_1000_NS12placeholders2_4E,@object
	.size		_ZN34_INTERNAL_83856228_4_k_cu_2e2697ad6thrust24THRUST_300001_SM_1000_NS12placeholders2_4E,(_ZN34_INTERNAL_83856228_4_k_cu_2e2697ad4cuda3std3__45__cpo4cendE - _ZN34_INTERNAL_83856228_4_k_cu_2e2697ad6thrust24THRUST_300001_SM_1000_NS12placeholders2_4E)
_ZN34_INTERNAL_83856228_4_k_cu_2e2697ad6thrust24THRUST_300001_SM_1000_NS12placeholders2_4E:
	.zero		1
	.type		_ZN34_INTERNAL_83856228_4_k_cu_2e2697ad4cuda3std3__45__cpo4cendE,@object
	.size		_ZN34_INTERNAL_83856228_4_k_cu_2e2697ad4cuda3std3__45__cpo4cendE,(_ZN34_INTERNAL_83856228_4_k_cu_2e2697ad4cuda3std6ranges3__45__cpo4cendE - _ZN34_INTERNAL_83856228_4_k_cu_2e2697ad4cuda3std3__45__cpo4cendE)
_ZN34_INTERNAL_83856228_4_k_cu_2e2697ad4cuda3std3__45__cpo4cendE:
	.zero		1
	.type		_ZN34_INTERNAL_83856228_4_k_cu_2e2697ad4cuda3std6ranges3__45__cpo4cendE,@object
	.size		_ZN34_INTERNAL_83856228_4_k_cu_2e2697ad4cuda3std6ranges3__45__cpo4cendE,(_ZN34_INTERNAL_83856228_4_k_cu_2e2697ad4cuda3std3__420unreachable_sentinelE - _ZN34_INTERNAL_83856228_4_k_cu_2e2697ad4cuda3std6ranges3__45__cpo4cendE)
_ZN34_INTERNAL_83856228_4_k_cu_2e2697ad4cuda3std6ranges3__45__cpo4cendE:
	.zero		1
	.type		_ZN34_INTERNAL_83856228_4_k_cu_2e2697ad4cuda3std3__420unreachable_sentinelE,@object
	.size		_ZN34_INTERNAL_83856228_4_k_cu_2e2697ad4cuda3std3__420unreachable_sentinelE,(_ZN34_INTERNAL_83856228_4_k_cu_2e2697ad4cuda3std6ranges3__45__cpo5ssizeE - _ZN34_INTERNAL_83856228_4_k_cu_2e2697ad4cuda3std3__420unreachable_sentinelE)
_ZN34_INTERNAL_83856228_4_k_cu_2e2697ad4cuda3std3__420unreachable_sentinelE:
	.zero		1
	.type		_ZN34_INTERNAL_83856228_4_k_cu_2e2697ad4cuda3std6ranges3__45__cpo5ssizeE,@object
	.size		_ZN34_INTERNAL_83856228_4_k_cu_2e2697ad4cuda3std6ranges3__45__cpo5ssizeE,(_ZN34_INTERNAL_83856228_4_k_cu_2e2697ad6thrust24THRUST_300001_SM_1000_NS12placeholders2_8E - _ZN34_INTERNAL_83856228_4_k_cu_2e2697ad4cuda3std6ranges3__45__cpo5ssizeE)
_ZN34_INTERNAL_83856228_4_k_cu_2e2697ad4cuda3std6ranges3__45__cpo5ssizeE:
	.zero		1
	.type		_ZN34_INTERNAL_83856228_4_k_cu_2e2697ad6thrust24THRUST_300001_SM_1000_NS12placeholders2_8E,@object
	.size		_ZN34_INTERNAL_83856228_4_k_cu_2e2697ad6thrust24THRUST_300001_SM_1000_NS12placeholders2_8E,(_ZN34_INTERNAL_83856228_4_k_cu_2e2697ad4cuda3std3__45__cpo5crendE - _ZN34_INTERNAL_83856228_4_k_cu_2e2697ad6thrust24THRUST_300001_SM_1000_NS12placeholders2_8E)
_ZN34_INTERNAL_83856228_4_k_cu_2e2697ad6thrust24THRUST_300001_SM_1000_NS12placeholders2_8E:
	.zero		1
	.type		_ZN34_INTERNAL_83856228_4_k_cu_2e2697ad4cuda3std3__45__cpo5crendE,@object
	.size		_ZN34_INTERNAL_83856228_4_k_cu_2e2697ad4cuda3std3__45__cpo5crendE,(_ZN34_INTERNAL_83856228_4_k_cu_2e2697ad4cuda3std6ranges3__45__cpo4prevE - _ZN34_INTERNAL_83856228_4_k_cu_2e2697ad4cuda3std3__45__cpo5crendE)
_ZN34_INTERNAL_83856228_4_k_cu_2e2697ad4cuda3std3__45__cpo5crendE:
	.zero		1
	.type		_ZN34_INTERNAL_83856228_4_k_cu_2e2697ad4cuda3std6ranges3__45__cpo4prevE,@object
	.size		_ZN34_INTERNAL_83856228_4_k_cu_2e2697ad4cuda3std6ranges3__45__cpo4prevE,(_ZN34_INTERNAL_83856228_4_k_cu_2e2697ad4cuda3std6ranges3__45__cpo9iter_moveE - _ZN34_INTERNAL_83856228_4_k_cu_2e2697ad4cuda3std6ranges3__45__cpo4prevE)
_ZN34_INTERNAL_83856228_4_k_cu_2e2697ad4cuda3std6ranges3__45__cpo4prevE:
	.zero		1
	.type		_ZN34_INTERNAL_83856228_4_k_cu_2e2697ad4cuda3std6ranges3__45__cpo9iter_moveE,@object
	.size		_ZN34_INTERNAL_83856228_4_k_cu_2e2697ad4cuda3std6ranges3__45__cpo9iter_moveE,(_ZN34_INTERNAL_83856228_4_k_cu_2e2697ad6thrust24THRUST_300001_SM_1000_NS6system6detail10sequential3seqE - _ZN34_INTERNAL_83856228_4_k_cu_2e2697ad4cuda3std6ranges3__45__cpo9iter_moveE)
_ZN34_INTERNAL_83856228_4_k_cu_2e2697ad4cuda3std6ranges3__45__cpo9iter_moveE:
	.zero		1
	.type		_ZN34_INTERNAL_83856228_4_k_cu_2e2697ad6thrust24THRUST_300001_SM_1000_NS6system6detail10sequential3seqE,@object
	.size		_ZN34_INTERNAL_83856228_4_k_cu_2e2697ad6thrust24THRUST_300001_SM_1000_NS6system6detail10sequential3seqE,(.L_31 - _ZN34_INTERNAL_83856228_4_k_cu_2e2697ad6thrust24THRUST_300001_SM_1000_NS6system6detail10sequential3seqE)
_ZN34_INTERNAL_83856228_4_k_cu_2e2697ad6thrust24THRUST_300001_SM_1000_NS6system6detail10sequential3seqE:
	.zero		1
.L_31:


//--------------------- .nv.constant0._ZN3cub18CUB_300001_SM_10006detail11EmptyKernelIvEEvv --------------------------
	.section	.nv.constant0._ZN3cub18CUB_300001_SM_10006detail11EmptyKernelIvEEvv,"a",@progbits
	.sectionflags	@""
	.align	4
.nv.constant0._ZN3cub18CUB_300001_SM_10006detail11EmptyKernelIvEEvv:
	.zero		896


//--------------------- .nv.constant0._Z6updateP5Chunky --------------------------
	.section	.nv.constant0._Z6updateP5Chunky,"a",@progbits
	.sectionflags	@""
	.align	4
.nv.constant0._Z6updateP5Chunky:
	.zero		912


//--------------------- SYMBOLS --------------------------

	.type		.nv.reservedSmem.offset0,@object
	.size		.nv.reservedSmem.offset0,0x4
